	.headerflags	@"EF_CUDA_TEXMODE_UNIFIED EF_CUDA_64BIT_ADDRESS EF_CUDA_ACCELERATORS EF_CUDA_SM90 EF_CUDA_VIRTUAL_SM(EF_CUDA_SM90)"
	.elftype	@"ET_EXEC"


//--------------------- .nv.info                  --------------------------
	.section	.nv.info,"",@"SHT_CUDA_INFO"
	.align	4


	//----- nvinfo : EIATTR_REGCOUNT
	.align		4
        /*0000*/ 	.byte	0x04, 0x2f
        /*0002*/ 	.short	(.L_1 - .L_0)
	.align		4
.L_0:
        /*0004*/ 	.word	index@(triton_poi_fused__to_copy_10)
        /*0008*/ 	.word	0x00000009


	//----- nvinfo : EIATTR_MIN_STACK_SIZE
	.align		4
.L_1:
        /*000c*/ 	.byte	0x04, 0x12
        /*000e*/ 	.short	(.L_3 - .L_2)
	.align		4
.L_2:
        /*0010*/ 	.word	index@(triton_poi_fused__to_copy_10)
        /*0014*/ 	.word	0x00000000


	//----- nvinfo : EIATTR_FRAME_SIZE
	.align		4
.L_3:
        /*0018*/ 	.byte	0x04, 0x11
        /*001a*/ 	.short	(.L_5 - .L_4)
	.align		4
.L_4:
        /*001c*/ 	.word	index@(triton_poi_fused__to_copy_10)
        /*0020*/ 	.word	0x00000000


	//----- nvinfo : EIATTR_MIN_STACK_SIZE
	.align		4
.L_5:
        /*0024*/ 	.byte	0x04, 0x12
        /*0026*/ 	.short	(.L_7 - .L_6)
	.align		4
.L_6:
        /*0028*/ 	.word	index@(triton_poi_fused__to_copy_10)
        /*002c*/ 	.word	0x00000000
.L_7:


//--------------------- .nv.info.triton_poi_fused__to_copy_10 --------------------------
	.section	.nv.info.triton_poi_fused__to_copy_10,"",@"SHT_CUDA_INFO"
	.sectionflags	@""
	.align	4


	//----- nvinfo : EIATTR_CUDA_API_VERSION
	.align		4
        /*0000*/ 	.byte	0x04, 0x37
        /*0002*/ 	.short	(.L_9 - .L_8)
.L_8:
        /*0004*/ 	.word	0x0000007c


	//----- nvinfo : EIATTR_KPARAM_INFO
	.align		4
.L_9:
        /*0008*/ 	.byte	0x04, 0x17
        /*000a*/ 	.short	(.L_11 - .L_10)
.L_10:
        /*000c*/ 	.word	0x00000000
        /*0010*/ 	.short	0x0001
        /*0012*/ 	.short	0x0008
        /*0014*/ 	.byte	0x00, 0xf0, 0x11, 0x00


	//----- nvinfo : EIATTR_KPARAM_INFO
	.align		4
.L_11:
        /*0018*/ 	.byte	0x04, 0x17
        /*001a*/ 	.short	(.L_13 - .L_12)
.L_12:
        /*001c*/ 	.word	0x00000000
        /*0020*/ 	.short	0x0000
        /*0022*/ 	.short	0x0000
        /*0024*/ 	.byte	0x00, 0xf4, 0x21, 0x00


	//----- nvinfo : EIATTR_SPARSE_MMA_MASK
	.align		4
.L_13:
        /*0028*/ 	.byte	0x03, 0x50
        /*002a*/ 	.short	0x0000


	//----- nvinfo : EIATTR_MAXREG_COUNT
	.align		4
        /*002c*/ 	.byte	0x03, 0x1b
        /*002e*/ 	.short	0x00ff


	//----- nvinfo : EIATTR_EXIT_INSTR_OFFSETS
	.align		4
        /*0030*/ 	.byte	0x04, 0x1c
        /*0032*/ 	.short	(.L_15 - .L_14)


	//   ....[0]....
.L_14:
        /*0034*/ 	.word	0x000000e0


	//   ....[1]....
        /*0038*/ 	.word	0x00000110


	//----- nvinfo : EIATTR_REQNTID
	.align		4
.L_15:
        /*003c*/ 	.byte	0x04, 0x10
        /*003e*/ 	.short	(.L_17 - .L_16)
.L_16:
        /*0040*/ 	.word	0x00000020
        /*0044*/ 	.word	0x00000001
        /*0048*/ 	.word	0x00000001


	//----- nvinfo : EIATTR_CBANK_PARAM_SIZE
	.align		4
.L_17:
        /*004c*/ 	.byte	0x03, 0x19
        /*004e*/ 	.short	0x000c


	//----- nvinfo : EIATTR_PARAM_CBANK
	.align		4
        /*0050*/ 	.byte	0x04, 0x0a
        /*0052*/ 	.short	(.L_19 - .L_18)
	.align		4
.L_18:
        /*0054*/ 	.word	index@(.nv.constant0.triton_poi_fused__to_copy_10)
        /*0058*/ 	.short	0x0210
        /*005a*/ 	.short	0x000c


	//----- nvinfo : EIATTR_SW_WAR
	.align		4
.L_19:
        /*005c*/ 	.byte	0x04, 0x36
        /*005e*/ 	.short	(.L_21 - .L_20)
.L_20:
        /*0060*/ 	.word	0x00000008
.L_21:


//--------------------- .nv.callgraph             --------------------------
	.section	.nv.callgraph,"",@"SHT_CUDA_CALLGRAPH"
	.align	4
	.sectionentsize	8
	.align		4
        /*0000*/ 	.word	0x00000000
	.align		4
        /*0004*/ 	.word	0xffffffff
	.align		4
        /*0008*/ 	.word	0x00000000
	.align		4
        /*000c*/ 	.word	0xfffffffe
	.align		4
        /*0010*/ 	.word	0x00000000
	.align		4
        /*0014*/ 	.word	0xfffffffd
	.align		4
        /*0018*/ 	.word	0x00000000
	.align		4
        /*001c*/ 	.word	0xfffffffc


//--------------------- .text.triton_poi_fused__to_copy_10 --------------------------
	.section	.text.triton_poi_fused__to_copy_10,"ax",@progbits
	.align	128
        .global         triton_poi_fused__to_copy_10
        .type           triton_poi_fused__to_copy_10,@function
        .size           triton_poi_fused__to_copy_10,(.L_x_1 - triton_poi_fused__to_copy_10)
        .other          triton_poi_fused__to_copy_10,@"STO_CUDA_ENTRY STV_DEFAULT"
triton_poi_fused__to_copy_10:
.text.triton_poi_fused__to_copy_10:
[----:B------:R-:W0:Y:S02]  /*0000*/  LDC R1, c[0x0][0x28] ;  /* 0x00000a00ff017b82 */ /* 0x000e240000000800 */
[----:B------:R-:W1:Y:S01]  /*0010*/  S2R R6, SR_TID.X ;  /* 0x0000000000067919 */ /* 0x000e620000002100 */
[----:B------:R-:W2:Y:S01]  /*0020*/  LDC.64 R2, c[0x0][0x210] ;  /* 0x00008400ff027b82 */ /* 0x000ea20000000a00 */
[----:B------:R-:W3:Y:S01]  /*0030*/  S2R R5, SR_CTAID.X ;  /* 0x0000000000057919 */ /* 0x000ee20000002500 */
[C---:B-1----:R-:W-:Y:S02]  /*0040*/  LOP3.LUT R0, R6.reuse, 0xf, RZ, 0xc0, !PT ;  /* 0x0000000f06007812 */ /* 0x042fe400078ec0ff */
[----:B------:R-:W-:-:S03]  /*0050*/  LOP3.LUT P0, RZ, R6, 0x10, RZ, 0xc0, !PT ;  /* 0x0000001006ff7812 */ /* 0x000fc6000780c0ff */
[----:B---3--:R-:W-:-:S04]  /*0060*/  IMAD R5, R5, 0x10, R0 ;  /* 0x0000001005057824 */ /* 0x008fc800078e0200 */
[C---:B--2---:R-:W-:Y:S01]  /*0070*/  IMAD.WIDE R2, R5.reuse, 0x8, R2 ;  /* 0x0000000805027825 */ /* 0x044fe200078e0202 */
[----:B------:R-:W-:Y:S02]  /*0080*/  I2FP.F32.S32 R0, R5 ;  /* 0x0000000500007245 */ /* 0x000fe40000201400 */
[----:B------:R-:W-:-:S03]  /*0090*/  ISETP.LT.AND P0, PT, R5, 0x10, !P0 ;  /* 0x000000100500780c */ /* 0x000fc60004701270 */
[----:B------:R-:W-:-:S05]  /*00a0*/  FMUL R0, R0, 0.46666666865348815918 ;  /* 0x3eeeeeef00007820 */ /* 0x000fca0000400000 */
[----:B------:R-:W-:-:S04]  /*00b0*/  FMNMX R0, RZ, R0, !PT ;  /* 0x00000000ff007209 */ /* 0x000fc80007800000 */
[----:B------:R-:W1:Y:S02]  /*00c0*/  F2I.TRUNC.NTZ R4, R0 ;  /* 0x0000000000047305 */ /* 0x000e64000020f100 */
[----:B-1----:R-:W-:Y:S01]  /*00d0*/  SHF.R.S32.HI R5, RZ, 0x1f, R4 ;  /* 0x0000001fff057819 */ /* 0x002fe20000011404 */
[----:B------:R-:W-:Y:S06]  /*00e0*/  @!P0 EXIT ;  /* 0x000000000000894d */ /* 0x000fec0003800000 */
[----:B------:R-:W-:Y:S02]  /*00f0*/  ULDC.64 UR4, c[0x0][0x208] ;  /* 0x0000820000047ab9 */ /* 0x000fe40000000a00 */
[----:B------:R-:W-:Y:S01]  /*0100*/  STG.E.64 desc[UR4][R2.64], R4 ;  /* 0x0000000402007986 */ /* 0x000fe2000c101b04 */
[----:B------:R-:W-:Y:S05]  /*0110*/  EXIT ;  /* 0x000000000000794d */ /* 0x000fea0003800000 */
.L_x_0:
[----:B------:R-:W-:-:S00]  /*0120*/  BRA `(.L_x_0) ;  /* 0xfffffffc00fc7947 */ /* 0x000fc0000383ffff */
[----:B------:R-:W-:-:S00]  /*0130*/  NOP ;  /* 0x0000000000007918 */ /* 0x000fc00000000000 */
        /* <DEDUP_REMOVED lines=12> */
.L_x_1:


//--------------------- .nv.constant0.triton_poi_fused__to_copy_10 --------------------------
	.section	.nv.constant0.triton_poi_fused__to_copy_10,"a",@progbits
	.sectionflags	@""
	.align	4
.nv.constant0.triton_poi_fused__to_copy_10:
	.zero		540
